	.headerflags	@"EF_CUDA_TEXMODE_UNIFIED EF_CUDA_64BIT_ADDRESS EF_CUDA_ACCELERATORS EF_CUDA_SM90 EF_CUDA_VIRTUAL_SM(EF_CUDA_SM90)"
	.elftype	@"ET_EXEC"


//--------------------- .nv.info                  --------------------------
	.section	.nv.info,"",@"SHT_CUDA_INFO"
	.align	4


	//----- nvinfo : EIATTR_REGCOUNT
	.align		4
        /*0000*/ 	.byte	0x04, 0x2f
        /*0002*/ 	.short	(.L_1 - .L_0)
	.align		4
.L_0:
        /*0004*/ 	.word	index@(triton_poi_fused_convolution_7)
        /*0008*/ 	.word	0x00000020


	//----- nvinfo : EIATTR_MIN_STACK_SIZE
	.align		4
.L_1:
        /*000c*/ 	.byte	0x04, 0x12
        /*000e*/ 	.short	(.L_3 - .L_2)
	.align		4
.L_2:
        /*0010*/ 	.word	index@(triton_poi_fused_convolution_7)
        /*0014*/ 	.word	0x00000000


	//----- nvinfo : EIATTR_FRAME_SIZE
	.align		4
.L_3:
        /*0018*/ 	.byte	0x04, 0x11
        /*001a*/ 	.short	(.L_5 - .L_4)
	.align		4
.L_4:
        /*001c*/ 	.word	index@(triton_poi_fused_convolution_7)
        /*0020*/ 	.word	0x00000000


	//----- nvinfo : EIATTR_MIN_STACK_SIZE
	.align		4
.L_5:
        /*0024*/ 	.byte	0x04, 0x12
        /*0026*/ 	.short	(.L_7 - .L_6)
	.align		4
.L_6:
        /*0028*/ 	.word	index@(triton_poi_fused_convolution_7)
        /*002c*/ 	.word	0x00000000
.L_7:


//--------------------- .nv.info.triton_poi_fused_convolution_7 --------------------------
	.section	.nv.info.triton_poi_fused_convolution_7,"",@"SHT_CUDA_INFO"
	.sectionflags	@""
	.align	4


	//----- nvinfo : EIATTR_CUDA_API_VERSION
	.align		4
        /*0000*/ 	.byte	0x04, 0x37
        /*0002*/ 	.short	(.L_9 - .L_8)
.L_8:
        /*0004*/ 	.word	0x0000007c


	//----- nvinfo : EIATTR_KPARAM_INFO
	.align		4
.L_9:
        /*0008*/ 	.byte	0x04, 0x17
        /*000a*/ 	.short	(.L_11 - .L_10)
.L_10:
        /*000c*/ 	.word	0x00000000
        /*0010*/ 	.short	0x0004
        /*0012*/ 	.short	0x001c
        /*0014*/ 	.byte	0x00, 0xf0, 0x11, 0x00


	//----- nvinfo : EIATTR_KPARAM_INFO
	.align		4
.L_11:
        /*0018*/ 	.byte	0x04, 0x17
        /*001a*/ 	.short	(.L_13 - .L_12)
.L_12:
        /*001c*/ 	.word	0x00000000
        /*0020*/ 	.short	0x0003
        /*0022*/ 	.short	0x0018
        /*0024*/ 	.byte	0x00, 0xf0, 0x11, 0x00


	//----- nvinfo : EIATTR_KPARAM_INFO
	.align		4
.L_13:
        /*0028*/ 	.byte	0x04, 0x17
        /*002a*/ 	.short	(.L_15 - .L_14)
.L_14:
        /*002c*/ 	.word	0x00000000
        /*0030*/ 	.short	0x0002
        /*0032*/ 	.short	0x0010
        /*0034*/ 	.byte	0x00, 0xf4, 0x21, 0x00


	//----- nvinfo : EIATTR_KPARAM_INFO
	.align		4
.L_15:
        /*0038*/ 	.byte	0x04, 0x17
        /*003a*/ 	.short	(.L_17 - .L_16)
.L_16:
        /*003c*/ 	.word	0x00000000
        /*0040*/ 	.short	0x0001
        /*0042*/ 	.short	0x0008
        /*0044*/ 	.byte	0x00, 0xf4, 0x21, 0x00


	//----- nvinfo : EIATTR_KPARAM_INFO
	.align		4
.L_17:
        /*0048*/ 	.byte	0x04, 0x17
        /*004a*/ 	.short	(.L_19 - .L_18)
.L_18:
        /*004c*/ 	.word	0x00000000
        /*0050*/ 	.short	0x0000
        /*0052*/ 	.short	0x0000
        /*0054*/ 	.byte	0x00, 0xf4, 0x21, 0x00


	//----- nvinfo : EIATTR_SPARSE_MMA_MASK
	.align		4
.L_19:
        /*0058*/ 	.byte	0x03, 0x50
        /*005a*/ 	.short	0x0000


	//----- nvinfo : EIATTR_MAXREG_COUNT
	.align		4
        /*005c*/ 	.byte	0x03, 0x1b
        /*005e*/ 	.short	0x00ff


	//----- nvinfo : EIATTR_EXIT_INSTR_OFFSETS
	.align		4
        /*0060*/ 	.byte	0x04, 0x1c
        /*0062*/ 	.short	(.L_21 - .L_20)


	//   ....[0]....
.L_20:
        /*0064*/ 	.word	0x00000730


	//   ....[1]....
        /*0068*/ 	.word	0x000007b0


	//----- nvinfo : EIATTR_REQNTID
	.align		4
.L_21:
        /*006c*/ 	.byte	0x04, 0x10
        /*006e*/ 	.short	(.L_23 - .L_22)
.L_22:
        /*0070*/ 	.word	0x00000100
        /*0074*/ 	.word	0x00000001
        /*0078*/ 	.word	0x00000001


	//----- nvinfo : EIATTR_CBANK_PARAM_SIZE
	.align		4
.L_23:
        /*007c*/ 	.byte	0x03, 0x19
        /*007e*/ 	.short	0x0020


	//----- nvinfo : EIATTR_PARAM_CBANK
	.align		4
        /*0080*/ 	.byte	0x04, 0x0a
        /*0082*/ 	.short	(.L_25 - .L_24)
	.align		4
.L_24:
        /*0084*/ 	.word	index@(.nv.constant0.triton_poi_fused_convolution_7)
        /*0088*/ 	.short	0x0210
        /*008a*/ 	.short	0x0020


	//----- nvinfo : EIATTR_SW_WAR
	.align		4
.L_25:
        /*008c*/ 	.byte	0x04, 0x36
        /*008e*/ 	.short	(.L_27 - .L_26)
.L_26:
        /*0090*/ 	.word	0x00000008
.L_27:


//--------------------- .nv.callgraph             --------------------------
	.section	.nv.callgraph,"",@"SHT_CUDA_CALLGRAPH"
	.align	4
	.sectionentsize	8
	.align		4
        /*0000*/ 	.word	0x00000000
	.align		4
        /*0004*/ 	.word	0xffffffff
	.align		4
        /*0008*/ 	.word	0x00000000
	.align		4
        /*000c*/ 	.word	0xfffffffe
	.align		4
        /*0010*/ 	.word	0x00000000
	.align		4
        /*0014*/ 	.word	0xfffffffd
	.align		4
        /*0018*/ 	.word	0x00000000
	.align		4
        /*001c*/ 	.word	0xfffffffc


//--------------------- .text.triton_poi_fused_convolution_7 --------------------------
	.section	.text.triton_poi_fused_convolution_7,"ax",@progbits
	.sectionflags	@"SHF_BARRIERS=1"
	.align	128
        .global         triton_poi_fused_convolution_7
        .type           triton_poi_fused_convolution_7,@function
        .size           triton_poi_fused_convolution_7,(.L_x_1 - triton_poi_fused_convolution_7)
        .other          triton_poi_fused_convolution_7,@"STO_CUDA_ENTRY STV_DEFAULT"
triton_poi_fused_convolution_7:
.text.triton_poi_fused_convolution_7:
[----:B------:R-:W0:Y:S01]  /*0000*/  LDC R1, c[0x0][0x28] ;  /* 0x00000a00ff017b82 */ /* 0x000e220000000800 */
[----:B------:R-:W1:Y:S07]  /*0010*/  S2R R0, SR_TID.X ;  /* 0x0000000000007919 */ /* 0x000e6e0000002100 */
[----:B------:R-:W2:Y:S01]  /*0020*/  LDC.64 R26, c[0x0][0x210] ;  /* 0x00008400ff1a7b82 */ /* 0x000ea20000000a00 */
[----:B------:R-:W-:Y:S01]  /*0030*/  ULDC.64 UR6, c[0x0][0x208] ;  /* 0x0000820000067ab9 */ /* 0x000fe20000000a00 */
[----:B------:R-:W3:Y:S01]  /*0040*/  S2R R4, SR_CTAID.Y ;  /* 0x0000000000047919 */ /* 0x000ee20000002600 */
[----:B------:R-:W4:Y:S05]  /*0050*/  S2R R2, SR_CTAID.X ;  /* 0x0000000000027919 */ /* 0x000f2a0000002500 */
[----:B------:R-:W5:Y:S08]  /*0060*/  S2UR UR5, SR_CgaCtaId ;  /* 0x00000000000579c3 */ /* 0x000f700000008800 */
[----:B------:R-:W2:Y:S01]  /*0070*/  LDC.64 R8, c[0x0][0x218] ;  /* 0x00008600ff087b82 */ /* 0x000ea20000000a00 */
[----:B-1----:R-:W-:Y:S01]  /*0080*/  SHF.L.U32 R24, R0, 0x2, RZ ;  /* 0x0000000200187819 */ /* 0x002fe200000006ff */
[----:B---3--:R-:W-:Y:S01]  /*0090*/  IMAD.SHL.U32 R3, R4, 0x400, RZ ;  /* 0x0000040004037824 */ /* 0x008fe200078e00ff */
[----:B------:R-:W-:-:S02]  /*00a0*/  SHF.R.S32.HI R5, RZ, 0x15, R4 ;  /* 0x00000015ff057819 */ /* 0x000fc40000011404 */
[----:B------:R-:W-:Y:S02]  /*00b0*/  LOP3.LUT R24, R24, 0x3fc, RZ, 0xc0, !PT ;  /* 0x000003fc18187812 */ /* 0x000fe400078ec0ff */
[----:B------:R-:W-:Y:S02]  /*00c0*/  SGXT R5, R5, 0x1 ;  /* 0x000000010505781a */ /* 0x000fe40000000200 */
[----:B------:R-:W-:Y:S02]  /*00d0*/  LOP3.LUT R4, R3, R24, RZ, 0xfc, !PT ;  /* 0x0000001803047212 */ /* 0x000fe400078efcff */
[----:B----4-:R-:W-:Y:S02]  /*00e0*/  SHF.L.U32 R12, R2, 0x2, RZ ;  /* 0x00000002020c7819 */ /* 0x010fe400000006ff */
[----:B------:R-:W-:Y:S02]  /*00f0*/  LEA.HI R5, R5, R4, RZ, 0x8 ;  /* 0x0000000405057211 */ /* 0x000fe400078f40ff */
[----:B------:R-:W-:-:S02]  /*0100*/  ISETP.GE.AND P3, PT, R12, 0x4, PT ;  /* 0x000000040c00780c */ /* 0x000fc40003f66270 */
[----:B------:R-:W-:Y:S02]  /*0110*/  LOP3.LUT R7, R5, 0xffffff00, RZ, 0xc0, !PT ;  /* 0xffffff0005077812 */ /* 0x000fe400078ec0ff */
[----:B------:R-:W-:Y:S01]  /*0120*/  SHF.R.S32.HI R13, RZ, 0x8, R5 ;  /* 0x00000008ff0d7819 */ /* 0x000fe20000011405 */
[----:B------:R-:W-:Y:S02]  /*0130*/  VIADD R17, R12, 0x3 ;  /* 0x000000030c117836 */ /* 0x000fe40000000000 */
[----:B------:R-:W-:Y:S01]  /*0140*/  IMAD.IADD R18, R4, 0x1, -R7 ;  /* 0x0000000104127824 */ /* 0x000fe200078e0a07 */
[----:B------:R-:W-:Y:S02]  /*0150*/  IADD3 R5, R13, R2, RZ ;  /* 0x000000020d057210 */ /* 0x000fe40007ffe0ff */
[----:B------:R-:W-:Y:S02]  /*0160*/  CS2R R6, SRZ ;  /* 0x0000000000067805 */ /* 0x000fe4000001ff00 */
[----:B------:R-:W-:Y:S01]  /*0170*/  IADD3 R16, R12, 0x2, RZ ;  /* 0x000000020c107810 */ /* 0x000fe20007ffe0ff */
[----:B------:R-:W-:Y:S01]  /*0180*/  UMOV UR4, 0x400 ;  /* 0x0000040000047882 */ /* 0x000fe20000000000 */
[----:B------:R-:W-:Y:S01]  /*0190*/  IADD3 R12, R12, 0x1, RZ ;  /* 0x000000010c0c7810 */ /* 0x000fe20007ffe0ff */
[--C-:B------:R-:W-:Y:S01]  /*01a0*/  IMAD R15, R5, 0x400, R18.reuse ;  /* 0x00000400050f7824 */ /* 0x100fe200078e0212 */
[----:B------:R-:W-:Y:S01]  /*01b0*/  CS2R R4, SRZ ;  /* 0x0000000000047805 */ /* 0x000fe2000001ff00 */
[----:B------:R-:W-:Y:S01]  /*01c0*/  IMAD R13, R13, 0x400, R18 ;  /* 0x000004000d0d7824 */ /* 0x000fe200078e0212 */
[----:B------:R-:W-:Y:S01]  /*01d0*/  ISETP.GE.AND P1, PT, R16, 0x4, PT ;  /* 0x000000041000780c */ /* 0x000fe20003f26270 */
[----:B--2---:R-:W-:Y:S01]  /*01e0*/  IMAD.WIDE R14, R15, 0x4, R26 ;  /* 0x000000040f0e7825 */ /* 0x004fe200078e021a */
[----:B------:R-:W-:-:S02]  /*01f0*/  ISETP.GE.AND P0, PT, R12, 0x4, PT ;  /* 0x000000040c00780c */ /* 0x000fc40003f06270 */
[----:B------:R-:W-:Y:S01]  /*0200*/  SHF.L.U32 R16, R0, 0x4, RZ ;  /* 0x0000000400107819 */ /* 0x000fe200000006ff */
[----:B------:R-:W-:Y:S01]  /*0210*/  IMAD R23, R12, 0x100, R13 ;  /* 0x000001000c177824 */ /* 0x000fe200078e020d */
[----:B-----5:R-:W-:Y:S01]  /*0220*/  UPRMT UR4, UR5, 0x654, UR4 ;  /* 0x0000065405047896 */ /* 0x020fe20008000004 */
[----:B------:R1:W2:Y:S01]  /*0230*/  @!P3 LDG.E.EL.128 R4, desc[UR6][R14.64] ;  /* 0x000000060e04b981 */ /* 0x0002a2000c2e1d00 */
[----:B------:R-:W-:Y:S02]  /*0240*/  LOP3.LUT R16, R16, 0xff0, RZ, 0xc0, !PT ;  /* 0x00000ff010107812 */ /* 0x000fe400078ec0ff */
[----:B------:R-:W-:Y:S02]  /*0250*/  CS2R R12, SRZ ;  /* 0x00000000000c7805 */ /* 0x000fe4000001ff00 */
[----:B------:R-:W-:Y:S01]  /*0260*/  ISETP.GE.AND P2, PT, R17, 0x4, PT ;  /* 0x000000041100780c */ /* 0x000fe20003f46270 */
[----:B------:R-:W-:Y:S01]  /*0270*/  VIADD R17, R23, 0x200 ;  /* 0x0000020017117836 */ /* 0x000fe20000000000 */
[----:B------:R-:W-:Y:S01]  /*0280*/  IADD3 R29, R23, 0x100, RZ ;  /* 0x00000100171d7810 */ /* 0x000fe20007ffe0ff */
[----:B0-----:R-:W-:Y:S01]  /*0290*/  IMAD.WIDE R8, R18, 0x4, R8 ;  /* 0x0000000412087825 */ /* 0x001fe200078e0208 */
[----:B------:R-:W-:-:S02]  /*02a0*/  IADD3 R25, R16, UR4, RZ ;  /* 0x0000000410197c10 */ /* 0x000fc4000fffe0ff */
[----:B-1----:R-:W-:Y:S01]  /*02b0*/  CS2R R14, SRZ ;  /* 0x00000000000e7805 */ /* 0x002fe2000001ff00 */
[--C-:B------:R-:W-:Y:S01]  /*02c0*/  IMAD.WIDE R22, R23, 0x4, R26.reuse ;  /* 0x0000000417167825 */ /* 0x100fe200078e021a */
[----:B------:R-:W-:Y:S01]  /*02d0*/  LEA R25, R16, R25, 0x2 ;  /* 0x0000001910197211 */ /* 0x000fe200078e10ff */
[----:B------:R-:W2:Y:S02]  /*02e0*/  LDG.E.EL.128 R8, desc[UR6][R8.64] ;  /* 0x0000000608087981 */ /* 0x000ea4000c2e1d00 */
[--C-:B------:R-:W-:Y:S01]  /*02f0*/  IMAD.WIDE R28, R29, 0x4, R26.reuse ;  /* 0x000000041d1c7825 */ /* 0x100fe200078e021a */
[----:B------:R-:W-:Y:S01]  /*0300*/  CS2R R18, SRZ ;  /* 0x0000000000127805 */ /* 0x000fe2000001ff00 */
[----:B------:R0:W3:Y:S01]  /*0310*/  @!P0 LDG.E.EL.128 R12, desc[UR6][R22.64] ;  /* 0x00000006160c8981 */ /* 0x0000e2000c2e1d00 */
[----:B------:R-:W-:Y:S01]  /*0320*/  CS2R R20, SRZ ;  /* 0x0000000000147805 */ /* 0x000fe2000001ff00 */
[----:B------:R-:W-:Y:S01]  /*0330*/  IMAD.WIDE R26, R17, 0x4, R26 ;  /* 0x00000004111a7825 */ /* 0x000fe200078e021a */
[----:B------:R-:W-:-:S06]  /*0340*/  CS2R R16, SRZ ;  /* 0x0000000000107805 */ /* 0x000fcc000001ff00 */
[----:B------:R-:W4:Y:S01]  /*0350*/  @!P1 LDG.E.EL.128 R16, desc[UR6][R28.64] ;  /* 0x000000061c109981 */ /* 0x000f22000c2e1d00 */
[----:B0-----:R-:W-:-:S06]  /*0360*/  CS2R R22, SRZ ;  /* 0x0000000000167805 */ /* 0x001fcc000001ff00 */
[----:B------:R0:W5:Y:S02]  /*0370*/  @!P2 LDG.E.EL.128 R20, desc[UR6][R26.64] ;  /* 0x000000061a14a981 */ /* 0x000164000c2e1d00 */
[----:B0-----:R-:W-:-:S05]  /*0380*/  IADD3 R27, R24, UR4, RZ ;  /* 0x00000004181b7c10 */ /* 0x001fca000fffe0ff */
[----:B------:R-:W-:Y:S01]  /*0390*/  IMAD R24, R24, 0x4, R27 ;  /* 0x0000000418187824 */ /* 0x000fe200078e021b */
[----:B------:R-:W-:-:S04]  /*03a0*/  LOP3.LUT R3, R3, 0xff, R0, 0xf8, !PT ;  /* 0x000000ff03037812 */ /* 0x000fc800078ef800 */
[----:B------:R-:W-:Y:S01]  /*03b0*/  IADD3 R3, R3, R2, RZ ;  /* 0x0000000203037210 */ /* 0x000fe20007ffe0ff */
[C---:B--2---:R-:W-:Y:S01]  /*03c0*/  FADD R4, R8.reuse, R4 ;  /* 0x0000000408047221 */ /* 0x044fe20000000000 */
[----:B---3--:R-:W-:Y:S01]  /*03d0*/  FADD R12, R8, R12 ;  /* 0x0000000c080c7221 */ /* 0x008fe20000000000 */
[----:B------:R-:W-:-:S03]  /*03e0*/  FADD R14, R10, R14 ;  /* 0x0000000e0a0e7221 */ /* 0x000fc60000000000 */
[----:B------:R0:W-:Y:S01]  /*03f0*/  STS [R25], R4 ;  /* 0x0000000419007388 */ /* 0x0001e20000000800 */
[C---:B------:R-:W-:Y:S01]  /*0400*/  FADD R5, R9.reuse, R5 ;  /* 0x0000000509057221 */ /* 0x040fe20000000000 */
[----:B------:R-:W-:Y:S01]  /*0410*/  FADD R6, R10, R6 ;  /* 0x000000060a067221 */ /* 0x000fe20000000000 */
[----:B------:R-:W-:Y:S01]  /*0420*/  FADD R28, R9, R13 ;  /* 0x0000000d091c7221 */ /* 0x000fe20000000000 */
[----:B------:R1:W-:Y:S01]  /*0430*/  STS [R25+0x4], R12 ;  /* 0x0000040c19007388 */ /* 0x0003e20000000800 */
[----:B------:R-:W-:Y:S01]  /*0440*/  FADD R26, R11, R15 ;  /* 0x0000000f0b1a7221 */ /* 0x000fe20000000000 */
[----:B----4-:R-:W-:Y:S02]  /*0450*/  FADD R16, R8, R16 ;  /* 0x0000001008107221 */ /* 0x010fe40000000000 */
[----:B------:R2:W-:Y:S01]  /*0460*/  STS [R25+0x2c], R14 ;  /* 0x00002c0e19007388 */ /* 0x0005e20000000800 */
[----:B------:R-:W-:Y:S01]  /*0470*/  FADD R17, R9, R17 ;  /* 0x0000001109117221 */ /* 0x000fe20000000000 */
[C---:B0-----:R-:W-:Y:S01]  /*0480*/  FADD R4, R11.reuse, R7 ;  /* 0x000000070b047221 */ /* 0x041fe20000000000 */
[----:B------:R-:W-:Y:S01]  /*0490*/  FADD R18, R10, R18 ;  /* 0x000000120a127221 */ /* 0x000fe20000000000 */
[----:B------:R-:W-:Y:S01]  /*04a0*/  FADD R19, R11, R19 ;  /* 0x000000130b137221 */ /* 0x000fe20000000000 */
[----:B-----5:R-:W-:Y:S01]  /*04b0*/  FADD R20, R8, R20 ;  /* 0x0000001408147221 */ /* 0x020fe20000000000 */
[----:B-1----:R-:W-:Y:S01]  /*04c0*/  FADD R12, R9, R21 ;  /* 0x00000015090c7221 */ /* 0x002fe20000000000 */
[----:B------:R-:W-:Y:S01]  /*04d0*/  FADD R22, R10, R22 ;  /* 0x000000160a167221 */ /* 0x000fe20000000000 */
[----:B--2---:R-:W-:Y:S01]  /*04e0*/  FADD R14, R11, R23 ;  /* 0x000000170b0e7221 */ /* 0x004fe20000000000 */
[----:B------:R-:W-:Y:S04]  /*04f0*/  STS [R25+0x14], R5 ;  /* 0x0000140519007388 */ /* 0x000fe80000000800 */
[----:B------:R-:W-:Y:S04]  /*0500*/  STS [R25+0x28], R6 ;  /* 0x0000280619007388 */ /* 0x000fe80000000800 */
[----:B------:R-:W-:Y:S04]  /*0510*/  STS [R25+0x3c], R4 ;  /* 0x00003c0419007388 */ /* 0x000fe80000000800 */
[----:B------:R-:W-:Y:S04]  /*0520*/  STS [R25+0x18], R28 ;  /* 0x0000181c19007388 */ /* 0x000fe80000000800 */
[----:B------:R-:W-:Y:S04]  /*0530*/  STS [R25+0x40], R26 ;  /* 0x0000401a19007388 */ /* 0x000fe80000000800 */
[----:B------:R-:W-:Y:S04]  /*0540*/  STS [R25+0x8], R16 ;  /* 0x0000081019007388 */ /* 0x000fe80000000800 */
[----:B------:R0:W-:Y:S04]  /*0550*/  STS [R25+0x1c], R17 ;  /* 0x00001c1119007388 */ /* 0x0001e80000000800 */
[----:B------:R-:W-:Y:S04]  /*0560*/  STS [R25+0x30], R18 ;  /* 0x0000301219007388 */ /* 0x000fe80000000800 */
[----:B------:R1:W-:Y:S01]  /*0570*/  STS [R25+0x44], R19 ;  /* 0x0000441319007388 */ /* 0x0003e20000000800 */
[----:B0-----:R-:W0:Y:S03]  /*0580*/  LDC.64 R16, c[0x0][0x220] ;  /* 0x00008800ff107b82 */ /* 0x001e260000000a00 */
[----:B------:R-:W-:Y:S04]  /*0590*/  STS [R25+0xc], R20 ;  /* 0x00000c1419007388 */ /* 0x000fe80000000800 */
[----:B------:R-:W-:Y:S04]  /*05a0*/  STS [R25+0x20], R12 ;  /* 0x0000200c19007388 */ /* 0x000fe80000000800 */
[----:B------:R-:W-:Y:S04]  /*05b0*/  STS [R25+0x34], R22 ;  /* 0x0000341619007388 */ /* 0x000fe80000000800 */
[----:B------:R-:W-:Y:S01]  /*05c0*/  STS [R25+0x48], R14 ;  /* 0x0000480e19007388 */ /* 0x000fe20000000800 */
[----:B------:R-:W-:Y:S06]  /*05d0*/  BAR.SYNC.DEFER_BLOCKING 0x0 ;  /* 0x0000000000007b1d */ /* 0x000fec0000010000 */
[----:B------:R-:W-:Y:S04]  /*05e0*/  LDS R4, [R24] ;  /* 0x0000000018047984 */ /* 0x000fe80000000800 */
[----:B------:R-:W-:Y:S04]  /*05f0*/  LDS R5, [R24+0x4] ;  /* 0x0000040018057984 */ /* 0x000fe80000000800 */
[----:B------:R-:W-:Y:S04]  /*0600*/  LDS R6, [R24+0x8] ;  /* 0x0000080018067984 */ /* 0x000fe80000000800 */
[----:B------:R-:W2:Y:S04]  /*0610*/  LDS R7, [R24+0xc] ;  /* 0x00000c0018077984 */ /* 0x000ea80000000800 */
[----:B------:R-:W-:Y:S04]  /*0620*/  LDS R8, [R24+0x1400] ;  /* 0x0014000018087984 */ /* 0x000fe80000000800 */
[----:B------:R-:W-:Y:S04]  /*0630*/  LDS R9, [R24+0x1404] ;  /* 0x0014040018097984 */ /* 0x000fe80000000800 */
[----:B------:R-:W-:Y:S04]  /*0640*/  LDS R10, [R24+0x1408] ;  /* 0x00140800180a7984 */ /* 0x000fe80000000800 */
[----:B------:R-:W3:Y:S04]  /*0650*/  LDS R11, [R24+0x140c] ;  /* 0x00140c00180b7984 */ /* 0x000ee80000000800 */
[----:B------:R-:W-:Y:S04]  /*0660*/  LDS R12, [R24+0x2800] ;  /* 0x00280000180c7984 */ /* 0x000fe80000000800 */
[----:B------:R-:W-:Y:S04]  /*0670*/  LDS R13, [R24+0x2804] ;  /* 0x00280400180d7984 */ /* 0x000fe80000000800 */
[----:B------:R-:W-:Y:S04]  /*0680*/  LDS R14, [R24+0x2808] ;  /* 0x00280800180e7984 */ /* 0x000fe80000000800 */
[----:B------:R-:W4:Y:S01]  /*0690*/  LDS R15, [R24+0x280c] ;  /* 0x00280c00180f7984 */ /* 0x000f220000000800 */
[----:B------:R-:W-:-:S04]  /*06a0*/  SHF.L.U32 R23, R3, 0x2, RZ ;  /* 0x0000000203177819 */ /* 0x000fc800000006ff */
[----:B------:R-:W-:Y:S01]  /*06b0*/  IADD3 R21, R23, 0x800, RZ ;  /* 0x0000080017157810 */ /* 0x000fe20007ffe0ff */
[C---:B-1----:R-:W-:Y:S02]  /*06c0*/  VIADD R19, R23.reuse, 0x400 ;  /* 0x0000040017137836 */ /* 0x042fe40000000000 */
[----:B0-----:R-:W-:-:S04]  /*06d0*/  IMAD.WIDE R2, R23, 0x4, R16 ;  /* 0x0000000417027825 */ /* 0x001fc800078e0210 */
[--C-:B------:R-:W-:Y:S01]  /*06e0*/  IMAD.WIDE R18, R19, 0x4, R16.reuse ;  /* 0x0000000413127825 */ /* 0x100fe200078e0210 */
[----:B--2---:R0:W-:Y:S03]  /*06f0*/  @!P3 STG.E.128 desc[UR6][R2.64], R4 ;  /* 0x000000040200b986 */ /* 0x0041e6000c101d06 */
[----:B------:R-:W-:Y:S01]  /*0700*/  IMAD.WIDE R20, R21, 0x4, R16 ;  /* 0x0000000415147825 */ /* 0x000fe200078e0210 */
[----:B---3--:R0:W-:Y:S04]  /*0710*/  @!P3 STG.E.128 desc[UR6][R18.64], R8 ;  /* 0x000000081200b986 */ /* 0x0081e8000c101d06 */
[----:B----4-:R0:W-:Y:S02]  /*0720*/  @!P3 STG.E.128 desc[UR6][R20.64], R12 ;  /* 0x0000000c1400b986 */ /* 0x0101e4000c101d06 */
[----:B0-----:R-:W-:Y:S05]  /*0730*/  @P3 EXIT ;  /* 0x000000000000394d */ /* 0x001fea0003800000 */
[----:B0-----:R-:W-:Y:S01]  /*0740*/  LDS R4, [R24+0x3c00] ;  /* 0x003c000018047984 */ /* 0x001fe20000000800 */
[----:B------:R-:W-:-:S03]  /*0750*/  IADD3 R23, R23, 0xc00, RZ ;  /* 0x00000c0017177810 */ /* 0x000fc60007ffe0ff */
[----:B------:R-:W-:Y:S02]  /*0760*/  LDS R5, [R24+0x3c04] ;  /* 0x003c040018057984 */ /* 0x000fe40000000800 */
[----:B------:R-:W-:Y:S02]  /*0770*/  IMAD.WIDE R16, R23, 0x4, R16 ;  /* 0x0000000417107825 */ /* 0x000fe400078e0210 */
[----:B------:R-:W-:Y:S04]  /*0780*/  LDS R6, [R24+0x3c08] ;  /* 0x003c080018067984 */ /* 0x000fe80000000800 */
[----:B------:R-:W0:Y:S04]  /*0790*/  LDS R7, [R24+0x3c0c] ;  /* 0x003c0c0018077984 */ /* 0x000e280000000800 */
[----:B0-----:R-:W-:Y:S01]  /*07a0*/  STG.E.128 desc[UR6][R16.64], R4 ;  /* 0x0000000410007986 */ /* 0x001fe2000c101d06 */
[----:B------:R-:W-:Y:S05]  /*07b0*/  EXIT ;  /* 0x000000000000794d */ /* 0x000fea0003800000 */
.L_x_0:
[----:B------:R-:W-:-:S00]  /*07c0*/  BRA `(.L_x_0) ;  /* 0xfffffffc00fc7947 */ /* 0x000fc0000383ffff */
[----:B------:R-:W-:-:S00]  /*07d0*/  NOP ;  /* 0x0000000000007918 */ /* 0x000fc00000000000 */
        /* <DEDUP_REMOVED lines=10> */
.L_x_1:


//--------------------- .nv.shared.triton_poi_fused_convolution_7 --------------------------
	.section	.nv.shared.triton_poi_fused_convolution_7,"aw",@nobits
	.sectionflags	@""
	.align	16
	.zero		1024


//--------------------- .nv.constant0.triton_poi_fused_convolution_7 --------------------------
	.section	.nv.constant0.triton_poi_fused_convolution_7,"a",@progbits
	.sectionflags	@""
	.align	4
.nv.constant0.triton_poi_fused_convolution_7:
	.zero		560
